//
// Generated by NVIDIA NVVM Compiler
//
// Compiler Build ID: CL-36424714
// Cuda compilation tools, release 13.0, V13.0.88
// Based on NVVM 20.0.0
//

.version 9.0
.target sm_100
.address_size 64

	// .globl	_Z15row_sums_kernelPKdPdii
.extern .shared .align 16 .b8 shared_mem[];

.visible .entry _Z15row_sums_kernelPKdPdii(
	.param .u64 .ptr .align 1 _Z15row_sums_kernelPKdPdii_param_0,
	.param .u64 .ptr .align 1 _Z15row_sums_kernelPKdPdii_param_1,
	.param .u32 _Z15row_sums_kernelPKdPdii_param_2,
	.param .u32 _Z15row_sums_kernelPKdPdii_param_3
)
{
	.reg .pred 	%p<11>;
	.reg .b32 	%r<38>;
	.reg .b64 	%rd<16>;
	.reg .b64 	%fd<83>;

	ld.param.u64 	%rd4, [_Z15row_sums_kernelPKdPdii_param_0];
	ld.param.u64 	%rd3, [_Z15row_sums_kernelPKdPdii_param_1];
	ld.param.u32 	%r24, [_Z15row_sums_kernelPKdPdii_param_2];
	ld.param.u32 	%r23, [_Z15row_sums_kernelPKdPdii_param_3];
	cvta.to.global.u64 	%rd1, %rd4;
	mov.u32 	%r25, %ctaid.x;
	mov.u32 	%r26, %ntid.x;
	mov.u32 	%r27, %tid.x;
	mad.lo.s32 	%r1, %r25, %r26, %r27;
	setp.ge.s32 	%p1, %r1, %r24;
	@%p1 bra 	$L__BB0_15;
	setp.lt.s32 	%p2, %r23, 1;
	mov.f64 	%fd82, 0d0000000000000000;
	@%p2 bra 	$L__BB0_14;
	mul.lo.s32 	%r2, %r23, %r1;
	and.b32  	%r3, %r23, 15;
	setp.lt.u32 	%p3, %r23, 16;
	mov.f64 	%fd82, 0d0000000000000000;
	mov.b32 	%r34, 0;
	@%p3 bra 	$L__BB0_5;
	and.b32  	%r34, %r23, 2147483632;
	neg.s32 	%r32, %r34;
	add.s64 	%rd2, %rd1, 64;
	mov.f64 	%fd82, 0d0000000000000000;
	mov.u32 	%r31, %r2;
$L__BB0_4:
	.pragma "nounroll";
	mul.wide.s32 	%rd5, %r31, 8;
	add.s64 	%rd6, %rd2, %rd5;
	ld.global.f64 	%fd18, [%rd6+-64];
	add.f64 	%fd19, %fd82, %fd18;
	ld.global.f64 	%fd20, [%rd6+-56];
	add.f64 	%fd21, %fd19, %fd20;
	ld.global.f64 	%fd22, [%rd6+-48];
	add.f64 	%fd23, %fd21, %fd22;
	ld.global.f64 	%fd24, [%rd6+-40];
	add.f64 	%fd25, %fd23, %fd24;
	ld.global.f64 	%fd26, [%rd6+-32];
	add.f64 	%fd27, %fd25, %fd26;
	ld.global.f64 	%fd28, [%rd6+-24];
	add.f64 	%fd29, %fd27, %fd28;
	ld.global.f64 	%fd30, [%rd6+-16];
	add.f64 	%fd31, %fd29, %fd30;
	ld.global.f64 	%fd32, [%rd6+-8];
	add.f64 	%fd33, %fd31, %fd32;
	ld.global.f64 	%fd34, [%rd6];
	add.f64 	%fd35, %fd33, %fd34;
	ld.global.f64 	%fd36, [%rd6+8];
	add.f64 	%fd37, %fd35, %fd36;
	ld.global.f64 	%fd38, [%rd6+16];
	add.f64 	%fd39, %fd37, %fd38;
	ld.global.f64 	%fd40, [%rd6+24];
	add.f64 	%fd41, %fd39, %fd40;
	ld.global.f64 	%fd42, [%rd6+32];
	add.f64 	%fd43, %fd41, %fd42;
	ld.global.f64 	%fd44, [%rd6+40];
	add.f64 	%fd45, %fd43, %fd44;
	ld.global.f64 	%fd46, [%rd6+48];
	add.f64 	%fd47, %fd45, %fd46;
	ld.global.f64 	%fd48, [%rd6+56];
	add.f64 	%fd82, %fd47, %fd48;
	add.s32 	%r32, %r32, 16;
	add.s32 	%r31, %r31, 16;
	setp.ne.s32 	%p4, %r32, 0;
	@%p4 bra 	$L__BB0_4;
$L__BB0_5:
	setp.eq.s32 	%p5, %r3, 0;
	@%p5 bra 	$L__BB0_14;
	and.b32  	%r11, %r23, 7;
	setp.lt.u32 	%p6, %r3, 8;
	@%p6 bra 	$L__BB0_8;
	add.s32 	%r29, %r34, %r2;
	mul.wide.s32 	%rd7, %r29, 8;
	add.s64 	%rd8, %rd1, %rd7;
	ld.global.f64 	%fd50, [%rd8];
	add.f64 	%fd51, %fd82, %fd50;
	ld.global.f64 	%fd52, [%rd8+8];
	add.f64 	%fd53, %fd51, %fd52;
	ld.global.f64 	%fd54, [%rd8+16];
	add.f64 	%fd55, %fd53, %fd54;
	ld.global.f64 	%fd56, [%rd8+24];
	add.f64 	%fd57, %fd55, %fd56;
	ld.global.f64 	%fd58, [%rd8+32];
	add.f64 	%fd59, %fd57, %fd58;
	ld.global.f64 	%fd60, [%rd8+40];
	add.f64 	%fd61, %fd59, %fd60;
	ld.global.f64 	%fd62, [%rd8+48];
	add.f64 	%fd63, %fd61, %fd62;
	ld.global.f64 	%fd64, [%rd8+56];
	add.f64 	%fd82, %fd63, %fd64;
	add.s32 	%r34, %r34, 8;
$L__BB0_8:
	setp.eq.s32 	%p7, %r11, 0;
	@%p7 bra 	$L__BB0_14;
	and.b32  	%r14, %r23, 3;
	setp.lt.u32 	%p8, %r11, 4;
	@%p8 bra 	$L__BB0_11;
	add.s32 	%r30, %r34, %r2;
	mul.wide.s32 	%rd9, %r30, 8;
	add.s64 	%rd10, %rd1, %rd9;
	ld.global.f64 	%fd66, [%rd10];
	add.f64 	%fd67, %fd82, %fd66;
	ld.global.f64 	%fd68, [%rd10+8];
	add.f64 	%fd69, %fd67, %fd68;
	ld.global.f64 	%fd70, [%rd10+16];
	add.f64 	%fd71, %fd69, %fd70;
	ld.global.f64 	%fd72, [%rd10+24];
	add.f64 	%fd82, %fd71, %fd72;
	add.s32 	%r34, %r34, 4;
$L__BB0_11:
	setp.eq.s32 	%p9, %r14, 0;
	@%p9 bra 	$L__BB0_14;
	add.s32 	%r37, %r34, %r2;
	neg.s32 	%r36, %r14;
$L__BB0_13:
	.pragma "nounroll";
	mul.wide.s32 	%rd11, %r37, 8;
	add.s64 	%rd12, %rd1, %rd11;
	ld.global.f64 	%fd73, [%rd12];
	add.f64 	%fd82, %fd82, %fd73;
	add.s32 	%r37, %r37, 1;
	add.s32 	%r36, %r36, 1;
	setp.ne.s32 	%p10, %r36, 0;
	@%p10 bra 	$L__BB0_13;
$L__BB0_14:
	cvta.to.global.u64 	%rd13, %rd3;
	mul.wide.s32 	%rd14, %r1, 8;
	add.s64 	%rd15, %rd13, %rd14;
	st.global.f64 	[%rd15], %fd82;
$L__BB0_15:
	ret;

}
	// .globl	_Z17reduce_max_kernelPKdiPdPi
.visible .entry _Z17reduce_max_kernelPKdiPdPi(
	.param .u64 .ptr .align 1 _Z17reduce_max_kernelPKdiPdPi_param_0,
	.param .u32 _Z17reduce_max_kernelPKdiPdPi_param_1,
	.param .u64 .ptr .align 1 _Z17reduce_max_kernelPKdiPdPi_param_2,
	.param .u64 .ptr .align 1 _Z17reduce_max_kernelPKdiPdPi_param_3
)
{
	.reg .pred 	%p<7>;
	.reg .b32 	%r<25>;
	.reg .b64 	%rd<13>;
	.reg .b64 	%fd<8>;

	ld.param.u64 	%rd1, [_Z17reduce_max_kernelPKdiPdPi_param_0];
	ld.param.u32 	%r12, [_Z17reduce_max_kernelPKdiPdPi_param_1];
	ld.param.u64 	%rd2, [_Z17reduce_max_kernelPKdiPdPi_param_2];
	ld.param.u64 	%rd3, [_Z17reduce_max_kernelPKdiPdPi_param_3];
	mov.u32 	%r24, %ntid.x;
	mov.u32 	%r2, %tid.x;
	mov.u32 	%r3, %ctaid.x;
	mad.lo.s32 	%r4, %r3, %r24, %r2;
	setp.ge.s32 	%p1, %r4, %r12;
	mov.f64 	%fd7, 0dFFEFFFFFFFFFFFFF;
	mov.b32 	%r23, -1;
	@%p1 bra 	$L__BB1_2;
	cvta.to.global.u64 	%rd4, %rd1;
	mul.wide.s32 	%rd5, %r4, 8;
	add.s64 	%rd6, %rd4, %rd5;
	ld.global.f64 	%fd7, [%rd6];
	mov.u32 	%r23, %r4;
$L__BB1_2:
	shl.b32 	%r13, %r24, 3;
	mov.u32 	%r14, shared_mem;
	add.s32 	%r6, %r14, %r13;
	shl.b32 	%r15, %r2, 3;
	add.s32 	%r7, %r14, %r15;
	st.shared.f64 	[%r7], %fd7;
	shl.b32 	%r16, %r2, 2;
	add.s32 	%r8, %r6, %r16;
	st.shared.u32 	[%r8], %r23;
	bar.sync 	0;
	setp.lt.u32 	%p2, %r24, 2;
	@%p2 bra 	$L__BB1_7;
$L__BB1_3:
	mov.u32 	%r9, %r24;
	shr.u32 	%r24, %r9, 1;
	setp.ge.u32 	%p3, %r2, %r24;
	@%p3 bra 	$L__BB1_6;
	shl.b32 	%r17, %r24, 3;
	add.s32 	%r18, %r7, %r17;
	ld.shared.f64 	%fd3, [%r18];
	ld.shared.f64 	%fd5, [%r7];
	setp.leu.f64 	%p4, %fd3, %fd5;
	@%p4 bra 	$L__BB1_6;
	st.shared.f64 	[%r7], %fd3;
	shl.b32 	%r19, %r24, 2;
	add.s32 	%r20, %r8, %r19;
	ld.shared.u32 	%r21, [%r20];
	st.shared.u32 	[%r8], %r21;
$L__BB1_6:
	bar.sync 	0;
	setp.gt.u32 	%p5, %r9, 3;
	@%p5 bra 	$L__BB1_3;
$L__BB1_7:
	setp.ne.s32 	%p6, %r2, 0;
	@%p6 bra 	$L__BB1_9;
	ld.shared.f64 	%fd6, [shared_mem];
	cvta.to.global.u64 	%rd7, %rd2;
	mul.wide.u32 	%rd8, %r3, 8;
	add.s64 	%rd9, %rd7, %rd8;
	st.global.f64 	[%rd9], %fd6;
	ld.shared.u32 	%r22, [%r6];
	cvta.to.global.u64 	%rd10, %rd3;
	mul.wide.u32 	%rd11, %r3, 4;
	add.s64 	%rd12, %rd10, %rd11;
	st.global.u32 	[%rd12], %r22;
$L__BB1_9:
	ret;

}


// ===== COMPILED SASS (sm_100) =====

	.target	sm_100

	.elftype	@"ET_EXEC"


//--------------------- .note.nv.tkinfo           --------------------------
	.section	.note.nv.tkinfo,"",@"SHT_NOTE"
	.sectionflags	@"SHF_NOTE_NV_TKINFO"
	.tkinfo
        /*0018*/ 	.word	0x00000002
        /*0030*/ 	.string	""
        /*0030*/ 	.string	"ptxas"
        /*0030*/ 	.string	"Cuda compilation tools, release 13.0, V13.0.88"
        /*0030*/ 	.string	"Build cuda_13.0.r13.0/compiler.36424714_0"
        /*0030*/ 	.string	"-arch sm_100 -m 64 "



//--------------------- .note.nv.cuinfo           --------------------------
	.section	.note.nv.cuinfo,"",@"SHT_NOTE"
	.sectionflags	@"SHF_NOTE_NV_CUINFO"
        /*0018*/ 	.short	0x0002
        /*001a*/ 	.short	0x0064
        /*001c*/ 	.short	0x0082
	.zero		2


//--------------------- .nv.info                  --------------------------
	.section	.nv.info,"",@"SHT_CUDA_INFO"
	.align	4


	//----- nvinfo : EIATTR_REGCOUNT
	.align		4
        /*0000*/ 	.byte	0x04, 0x2f
        /*0002*/ 	.short	(.L_1 - .L_0)
	.align		4
.L_0:
        /*0004*/ 	.word	index@(_Z15row_sums_kernelPKdPdii)
        /*0008*/ 	.word	0x0000001e


	//----- nvinfo : EIATTR_FRAME_SIZE
	.align		4
.L_1:
        /*000c*/ 	.byte	0x04, 0x11
        /*000e*/ 	.short	(.L_3 - .L_2)
	.align		4
.L_2:
        /*0010*/ 	.word	index@(_Z15row_sums_kernelPKdPdii)
        /*0014*/ 	.word	0x00000000


	//----- nvinfo : EIATTR_REGCOUNT
	.align		4
.L_3:
        /*0018*/ 	.byte	0x04, 0x2f
        /*001a*/ 	.short	(.L_5 - .L_4)
	.align		4
.L_4:
        /*001c*/ 	.word	index@(_Z17reduce_max_kernelPKdiPdPi)
        /*0020*/ 	.word	0x0000000e


	//----- nvinfo : EIATTR_FRAME_SIZE
	.align		4
.L_5:
        /*0024*/ 	.byte	0x04, 0x11
        /*0026*/ 	.short	(.L_7 - .L_6)
	.align		4
.L_6:
        /*0028*/ 	.word	index@(_Z17reduce_max_kernelPKdiPdPi)
        /*002c*/ 	.word	0x00000000


	//----- nvinfo : EIATTR_MIN_STACK_SIZE
	.align		4
.L_7:
        /*0030*/ 	.byte	0x04, 0x12
        /*0032*/ 	.short	(.L_9 - .L_8)
	.align		4
.L_8:
        /*0034*/ 	.word	index@(_Z17reduce_max_kernelPKdiPdPi)
        /*0038*/ 	.word	0x00000000


	//----- nvinfo : EIATTR_MIN_STACK_SIZE
	.align		4
.L_9:
        /*003c*/ 	.byte	0x04, 0x12
        /*003e*/ 	.short	(.L_11 - .L_10)
	.align		4
.L_10:
        /*0040*/ 	.word	index@(_Z15row_sums_kernelPKdPdii)
        /*0044*/ 	.word	0x00000000
.L_11:


//--------------------- .nv.compat                --------------------------
	.section	.nv.compat,"",@"SHT_CUDA_COMPAT_INFO"
	.align	4
        /*0000*/ 	.byte	0x02, 0x09, 0x00, 0x00, 0x02, 0x02, 0x01, 0x00, 0x02, 0x05, 0x05, 0x00, 0x03, 0x07, 0x01, 0x01
        /*0010*/ 	.byte	0x02, 0x03, 0x00, 0x00, 0x02, 0x06, 0x01, 0x00, 0x04, 0x0b, 0x08, 0x00, 0x01, 0x00, 0x00, 0x00
        /*0020*/ 	.byte	0x00, 0x00, 0x00, 0x00


//--------------------- .nv.info._Z17reduce_max_kernelPKdiPdPi --------------------------
	.section	.nv.info._Z17reduce_max_kernelPKdiPdPi,"",@"SHT_CUDA_INFO"
	.sectionflags	@""
	.align	4


	//----- nvinfo : EIATTR_CUDA_API_VERSION
	.align		4
        /*0000*/ 	.byte	0x04, 0x37
        /*0002*/ 	.short	(.L_13 - .L_12)
.L_12:
        /*0004*/ 	.word	0x00000082


	//----- nvinfo : EIATTR_KPARAM_INFO
	.align		4
.L_13:
        /*0008*/ 	.byte	0x04, 0x17
        /*000a*/ 	.short	(.L_15 - .L_14)
.L_14:
        /*000c*/ 	.word	0x00000000
        /*0010*/ 	.short	0x0003
        /*0012*/ 	.short	0x0018
        /*0014*/ 	.byte	0x00, 0xf5, 0x21, 0x00


	//----- nvinfo : EIATTR_KPARAM_INFO
	.align		4
.L_15:
        /*0018*/ 	.byte	0x04, 0x17
        /*001a*/ 	.short	(.L_17 - .L_16)
.L_16:
        /*001c*/ 	.word	0x00000000
        /*0020*/ 	.short	0x0002
        /*0022*/ 	.short	0x0010
        /*0024*/ 	.byte	0x00, 0xf5, 0x21, 0x00


	//----- nvinfo : EIATTR_KPARAM_INFO
	.align		4
.L_17:
        /*0028*/ 	.byte	0x04, 0x17
        /*002a*/ 	.short	(.L_19 - .L_18)
.L_18:
        /*002c*/ 	.word	0x00000000
        /*0030*/ 	.short	0x0001
        /*0032*/ 	.short	0x0008
        /*0034*/ 	.byte	0x00, 0xf0, 0x11, 0x00


	//----- nvinfo : EIATTR_KPARAM_INFO
	.align		4
.L_19:
        /*0038*/ 	.byte	0x04, 0x17
        /*003a*/ 	.short	(.L_21 - .L_20)
.L_20:
        /*003c*/ 	.word	0x00000000
        /*0040*/ 	.short	0x0000
        /*0042*/ 	.short	0x0000
        /*0044*/ 	.byte	0x00, 0xf5, 0x21, 0x00


	//----- nvinfo : EIATTR_SPARSE_MMA_MASK
	.align		4
.L_21:
        /*0048*/ 	.byte	0x03, 0x50
        /*004a*/ 	.short	0x0000


	//----- nvinfo : EIATTR_MAXREG_COUNT
	.align		4
        /*004c*/ 	.byte	0x03, 0x1b
        /*004e*/ 	.short	0x00ff


	//----- nvinfo : EIATTR_NUM_BARRIERS
	.align		4
        /*0050*/ 	.byte	0x02, 0x4c
        /*0052*/ 	.byte	0x01
	.zero		1


	//----- nvinfo : EIATTR_MERCURY_ISA_VERSION
	.align		4
        /*0054*/ 	.byte	0x03, 0x5f
        /*0056*/ 	.short	0x0101


	//----- nvinfo : EIATTR_VRC_CTA_INIT_COUNT
	.align		4
        /*0058*/ 	.byte	0x02, 0x4a
	.zero		1
	.zero		1


	//----- nvinfo : EIATTR_EXIT_INSTR_OFFSETS
	.align		4
        /*005c*/ 	.byte	0x04, 0x1c
        /*005e*/ 	.short	(.L_23 - .L_22)


	//   ....[0]....
.L_22:
        /*0060*/ 	.word	0x000002d0


	//   ....[1]....
        /*0064*/ 	.word	0x00000390


	//----- nvinfo : EIATTR_CRS_STACK_SIZE
	.align		4
.L_23:
        /*0068*/ 	.byte	0x04, 0x1e
        /*006a*/ 	.short	(.L_25 - .L_24)
.L_24:
        /*006c*/ 	.word	0x00000000


	//----- nvinfo : EIATTR_CBANK_PARAM_SIZE
	.align		4
.L_25:
        /*0070*/ 	.byte	0x03, 0x19
        /*0072*/ 	.short	0x0020


	//----- nvinfo : EIATTR_PARAM_CBANK
	.align		4
        /*0074*/ 	.byte	0x04, 0x0a
        /*0076*/ 	.short	(.L_27 - .L_26)
	.align		4
.L_26:
        /*0078*/ 	.word	index@(.nv.constant0._Z17reduce_max_kernelPKdiPdPi)
        /*007c*/ 	.short	0x0380
        /*007e*/ 	.short	0x0020


	//----- nvinfo : EIATTR_SW_WAR
	.align		4
.L_27:
        /*0080*/ 	.byte	0x04, 0x36
        /*0082*/ 	.short	(.L_29 - .L_28)
.L_28:
        /*0084*/ 	.word	0x00000008
.L_29:


//--------------------- .nv.info._Z15row_sums_kernelPKdPdii --------------------------
	.section	.nv.info._Z15row_sums_kernelPKdPdii,"",@"SHT_CUDA_INFO"
	.sectionflags	@""
	.align	4


	//----- nvinfo : EIATTR_CUDA_API_VERSION
	.align		4
        /*0000*/ 	.byte	0x04, 0x37
        /*0002*/ 	.short	(.L_31 - .L_30)
.L_30:
        /*0004*/ 	.word	0x00000082


	//----- nvinfo : EIATTR_KPARAM_INFO
	.align		4
.L_31:
        /*0008*/ 	.byte	0x04, 0x17
        /*000a*/ 	.short	(.L_33 - .L_32)
.L_32:
        /*000c*/ 	.word	0x00000000
        /*0010*/ 	.short	0x0003
        /*0012*/ 	.short	0x0014
        /*0014*/ 	.byte	0x00, 0xf0, 0x11, 0x00


	//----- nvinfo : EIATTR_KPARAM_INFO
	.align		4
.L_33:
        /*0018*/ 	.byte	0x04, 0x17
        /*001a*/ 	.short	(.L_35 - .L_34)
.L_34:
        /*001c*/ 	.word	0x00000000
        /*0020*/ 	.short	0x0002
        /*0022*/ 	.short	0x0010
        /*0024*/ 	.byte	0x00, 0xf0, 0x11, 0x00


	//----- nvinfo : EIATTR_KPARAM_INFO
	.align		4
.L_35:
        /*0028*/ 	.byte	0x04, 0x17
        /*002a*/ 	.short	(.L_37 - .L_36)
.L_36:
        /*002c*/ 	.word	0x00000000
        /*0030*/ 	.short	0x0001
        /*0032*/ 	.short	0x0008
        /*0034*/ 	.byte	0x00, 0xf5, 0x21, 0x00


	//----- nvinfo : EIATTR_KPARAM_INFO
	.align		4
.L_37:
        /*0038*/ 	.byte	0x04, 0x17
        /*003a*/ 	.short	(.L_39 - .L_38)
.L_38:
        /*003c*/ 	.word	0x00000000
        /*0040*/ 	.short	0x0000
        /*0042*/ 	.short	0x0000
        /*0044*/ 	.byte	0x00, 0xf5, 0x21, 0x00


	//----- nvinfo : EIATTR_SPARSE_MMA_MASK
	.align		4
.L_39:
        /*0048*/ 	.byte	0x03, 0x50
        /*004a*/ 	.short	0x0000


	//----- nvinfo : EIATTR_MAXREG_COUNT
	.align		4
        /*004c*/ 	.byte	0x03, 0x1b
        /*004e*/ 	.short	0x00ff


	//----- nvinfo : EIATTR_MERCURY_ISA_VERSION
	.align		4
        /*0050*/ 	.byte	0x03, 0x5f
        /*0052*/ 	.short	0x0101


	//----- nvinfo : EIATTR_VRC_CTA_INIT_COUNT
	.align		4
        /*0054*/ 	.byte	0x02, 0x4a
	.zero		1
	.zero		1


	//----- nvinfo : EIATTR_EXIT_INSTR_OFFSETS
	.align		4
        /*0058*/ 	.byte	0x04, 0x1c
        /*005a*/ 	.short	(.L_41 - .L_40)


	//   ....[0]....
.L_40:
        /*005c*/ 	.word	0x00000070


	//   ....[1]....
        /*0060*/ 	.word	0x000007a0


	//----- nvinfo : EIATTR_CBANK_PARAM_SIZE
	.align		4
.L_41:
        /*0064*/ 	.byte	0x03, 0x19
        /*0066*/ 	.short	0x0018


	//----- nvinfo : EIATTR_PARAM_CBANK
	.align		4
        /*0068*/ 	.byte	0x04, 0x0a
        /*006a*/ 	.short	(.L_43 - .L_42)
	.align		4
.L_42:
        /*006c*/ 	.word	index@(.nv.constant0._Z15row_sums_kernelPKdPdii)
        /*0070*/ 	.short	0x0380
        /*0072*/ 	.short	0x0018


	//----- nvinfo : EIATTR_SW_WAR
	.align		4
.L_43:
        /*0074*/ 	.byte	0x04, 0x36
        /*0076*/ 	.short	(.L_45 - .L_44)
.L_44:
        /*0078*/ 	.word	0x00000008
.L_45:


//--------------------- .nv.callgraph             --------------------------
	.section	.nv.callgraph,"",@"SHT_CUDA_CALLGRAPH"
	.align	4
	.sectionentsize	8
	.align		4
        /*0000*/ 	.word	0x00000000
	.align		4
        /*0004*/ 	.word	0xffffffff
	.align		4
        /*0008*/ 	.word	0x00000000
	.align		4
        /*000c*/ 	.word	0xfffffffe
	.align		4
        /*0010*/ 	.word	0x00000000
	.align		4
        /*0014*/ 	.word	0xfffffffd
	.align		4
        /*0018*/ 	.word	0x00000000
	.align		4
        /*001c*/ 	.word	0xfffffffc


//--------------------- .text._Z17reduce_max_kernelPKdiPdPi --------------------------
	.section	.text._Z17reduce_max_kernelPKdiPdPi,"ax",@progbits
	.align	128
        .global         _Z17reduce_max_kernelPKdiPdPi
        .type           _Z17reduce_max_kernelPKdiPdPi,@function
        .size           _Z17reduce_max_kernelPKdiPdPi,(.L_x_12 - _Z17reduce_max_kernelPKdiPdPi)
        .other          _Z17reduce_max_kernelPKdiPdPi,@"STO_CUDA_ENTRY STV_DEFAULT"
_Z17reduce_max_kernelPKdiPdPi:
.text._Z17reduce_max_kernelPKdiPdPi:
[----:B------:R-:W-:Y:S01]  /*0000*/  LDC R1, c[0x0][0x37c] ;  /* 0x0000df00ff017b82 */ /* 0x000fe20000000800 */
[----:B------:R-:W0:Y:S01]  /*0010*/  S2R R11, SR_TID.X ;  /* 0x00000000000b7919 */ /* 0x000e220000002100 */
[----:B------:R-:W0:Y:S01]  /*0020*/  LDCU UR4, c[0x0][0x360] ;  /* 0x00006c00ff0477ac */ /* 0x000e220008000800 */
[----:B------:R-:W-:Y:S01]  /*0030*/  IMAD.MOV.U32 R2, RZ, RZ, -0x1 ;  /* 0xffffffffff027424 */ /* 0x000fe200078e00ff */
[----:B------:R-:W0:Y:S01]  /*0040*/  S2R R0, SR_CTAID.X ;  /* 0x0000000000007919 */ /* 0x000e220000002500 */
[----:B------:R-:W1:Y:S01]  /*0050*/  LDCU UR5, c[0x0][0x388] ;  /* 0x00007100ff0577ac */ /* 0x000e620008000800 */
[----:B------:R-:W-:Y:S01]  /*0060*/  IMAD.MOV.U32 R3, RZ, RZ, -0x100001 ;  /* 0xffefffffff037424 */ /* 0x000fe200078e00ff */
[----:B------:R-:W2:Y:S01]  /*0070*/  LDCU.64 UR6, c[0x0][0x358] ;  /* 0x00006b00ff0677ac */ /* 0x000ea20008000a00 */
[----:B0-----:R-:W-:-:S05]  /*0080*/  IMAD R7, R0, UR4, R11 ;  /* 0x0000000400077c24 */ /* 0x001fca000f8e020b */
[----:B-1----:R-:W-:-:S13]  /*0090*/  ISETP.GE.AND P0, PT, R7, UR5, PT ;  /* 0x0000000507007c0c */ /* 0x002fda000bf06270 */
[----:B------:R-:W0:Y:S02]  /*00a0*/  @!P0 LDC.64 R4, c[0x0][0x380] ;  /* 0x0000e000ff048b82 */ /* 0x000e240000000a00 */
[----:B0-----:R-:W-:-:S05]  /*00b0*/  @!P0 IMAD.WIDE R4, R7, 0x8, R4 ;  /* 0x0000000807048825 */ /* 0x001fca00078e0204 */
[----:B--2---:R-:W2:Y:S01]  /*00c0*/  @!P0 LDG.E.64 R2, desc[UR6][R4.64] ;  /* 0x0000000604028981 */ /* 0x004ea2000c1e1b00 */
[----:B------:R-:W-:Y:S01]  /*00d0*/  MOV R6, 0x400 ;  /* 0x0000040000067802 */ /* 0x000fe20000000f00 */
[----:B------:R-:W-:Y:S01]  /*00e0*/  IMAD.MOV.U32 R8, RZ, RZ, -0x1 ;  /* 0xffffffffff087424 */ /* 0x000fe200078e00ff */
[----:B------:R-:W0:Y:S01]  /*00f0*/  S2R R9, SR_CgaCtaId ;  /* 0x0000000000097919 */ /* 0x000e220000008800 */
[----:B------:R-:W-:Y:S01]  /*0100*/  @!P0 IMAD.MOV.U32 R8, RZ, RZ, R7 ;  /* 0x000000ffff088224 */ /* 0x000fe200078e0007 */
[----:B0-----:R-:W-:Y:S02]  /*0110*/  LEA R9, R9, R6, 0x18 ;  /* 0x0000000609097211 */ /* 0x001fe400078ec0ff */
[----:B------:R-:W-:-:S04]  /*0120*/  MOV R6, UR4 ;  /* 0x0000000400067c02 */ /* 0x000fc80008000f00 */
[C---:B------:R-:W-:Y:S02]  /*0130*/  ISETP.GE.U32.AND P0, PT, R6.reuse, 0x2, PT ;  /* 0x000000020600780c */ /* 0x040fe40003f06070 */
[-C--:B------:R-:W-:Y:S02]  /*0140*/  LEA R10, R6, R9.reuse, 0x3 ;  /* 0x00000009060a7211 */ /* 0x080fe400078e18ff */
[----:B------:R-:W-:-:S03]  /*0150*/  LEA R9, R11, R9, 0x3 ;  /* 0x000000090b097211 */ /* 0x000fc600078e18ff */
[----:B------:R-:W-:Y:S02]  /*0160*/  IMAD R7, R11, 0x4, R10 ;  /* 0x000000040b077824 */ /* 0x000fe400078e020a */
[----:B--2---:R0:W-:Y:S04]  /*0170*/  STS.64 [R9], R2 ;  /* 0x0000000209007388 */ /* 0x0041e80000000a00 */
[----:B------:R0:W-:Y:S01]  /*0180*/  STS [R7], R8 ;  /* 0x0000000807007388 */ /* 0x0001e20000000800 */
[----:B------:R-:W-:Y:S06]  /*0190*/  BAR.SYNC.DEFER_BLOCKING 0x0 ;  /* 0x0000000000007b1d */ /* 0x000fec0000010000 */
[----:B------:R-:W-:Y:S05]  /*01a0*/  @!P0 BRA `(.L_x_0) ;  /* 0x0000000000448947 */ /* 0x000fea0003800000 */
.L_x_3:
[----:B0-----:R-:W-:Y:S01]  /*01b0*/  MOV R8, R6 ;  /* 0x0000000600087202 */ /* 0x001fe20000000f00 */
[----:B------:R-:W-:Y:S01]  /*01c0*/  BSSY.RECONVERGENT B0, `(.L_x_1) ;  /* 0x000000c000007945 */ /* 0x000fe20003800200 */
[----:B------:R-:W-:-:S04]  /*01d0*/  SHF.R.U32.HI R6, RZ, 0x1, R6 ;  /* 0x00000001ff067819 */ /* 0x000fc80000011606 */
[----:B------:R-:W-:-:S13]  /*01e0*/  ISETP.GE.U32.AND P0, PT, R11, R6, PT ;  /* 0x000000060b00720c */ /* 0x000fda0003f06070 */
[----:B------:R-:W-:Y:S05]  /*01f0*/  @P0 BRA `(.L_x_2) ;  /* 0x0000000000200947 */ /* 0x000fea0003800000 */
[----:B------:R-:W-:Y:S01]  /*0200*/  IMAD R4, R6, 0x8, R9 ;  /* 0x0000000806047824 */ /* 0x000fe200078e0209 */
[----:B------:R-:W-:Y:S05]  /*0210*/  LDS.64 R2, [R9] ;  /* 0x0000000009027984 */ /* 0x000fea0000000a00 */
[----:B------:R-:W0:Y:S02]  /*0220*/  LDS.64 R4, [R4] ;  /* 0x0000000004047984 */ /* 0x000e240000000a00 */
[----:B0-----:R-:W-:-:S14]  /*0230*/  DSETP.GT.AND P0, PT, R4, R2, PT ;  /* 0x000000020400722a */ /* 0x001fdc0003f04000 */
[----:B------:R-:W-:Y:S01]  /*0240*/  @P0 LEA R2, R6, R7, 0x2 ;  /* 0x0000000706020211 */ /* 0x000fe200078e10ff */
[----:B------:R-:W-:Y:S05]  /*0250*/  @P0 STS.64 [R9], R4 ;  /* 0x0000000409000388 */ /* 0x000fea0000000a00 */
[----:B------:R-:W0:Y:S04]  /*0260*/  @P0 LDS R2, [R2] ;  /* 0x0000000002020984 */ /* 0x000e280000000800 */
[----:B0-----:R0:W-:Y:S02]  /*0270*/  @P0 STS [R7], R2 ;  /* 0x0000000207000388 */ /* 0x0011e40000000800 */
.L_x_2:
[----:B------:R-:W-:Y:S05]  /*0280*/  BSYNC.RECONVERGENT B0 ;  /* 0x0000000000007941 */ /* 0x000fea0003800200 */
.L_x_1:
[----:B------:R-:W-:Y:S01]  /*0290*/  BAR.SYNC.DEFER_BLOCKING 0x0 ;  /* 0x0000000000007b1d */ /* 0x000fe20000010000 */
[----:B------:R-:W-:-:S13]  /*02a0*/  ISETP.GT.U32.AND P0, PT, R8, 0x3, PT ;  /* 0x000000030800780c */ /* 0x000fda0003f04070 */
[----:B------:R-:W-:Y:S05]  /*02b0*/  @P0 BRA `(.L_x_3) ;  /* 0xfffffffc00bc0947 */ /* 0x000fea000383ffff */
.L_x_0:
[----:B------:R-:W-:-:S13]  /*02c0*/  ISETP.NE.AND P0, PT, R11, RZ, PT ;  /* 0x000000ff0b00720c */ /* 0x000fda0003f05270 */
[----:B------:R-:W-:Y:S05]  /*02d0*/  @P0 EXIT ;  /* 0x000000000000094d */ /* 0x000fea0003800000 */
[----:B------:R-:W1:Y:S01]  /*02e0*/  S2UR UR5, SR_CgaCtaId ;  /* 0x00000000000579c3 */ /* 0x000e620000008800 */
[----:B------:R-:W-:Y:S01]  /*02f0*/  UMOV UR4, 0x400 ;  /* 0x0000040000047882 */ /* 0x000fe20000000000 */
[----:B0-----:R-:W-:Y:S06]  /*0300*/  LDS R9, [R10] ;  /* 0x000000000a097984 */ /* 0x001fec0000000800 */
[----:B------:R-:W0:Y:S08]  /*0310*/  LDC.64 R4, c[0x0][0x390] ;  /* 0x0000e400ff047b82 */ /* 0x000e300000000a00 */
[----:B------:R-:W2:Y:S01]  /*0320*/  LDC.64 R6, c[0x0][0x398] ;  /* 0x0000e600ff067b82 */ /* 0x000ea20000000a00 */
[----:B-1----:R-:W-:Y:S01]  /*0330*/  ULEA UR4, UR5, UR4, 0x18 ;  /* 0x0000000405047291 */ /* 0x002fe2000f8ec0ff */
[----:B0-----:R-:W-:-:S08]  /*0340*/  IMAD.WIDE.U32 R4, R0, 0x8, R4 ;  /* 0x0000000800047825 */ /* 0x001fd000078e0004 */
[----:B------:R-:W0:Y:S01]  /*0350*/  LDS.64 R2, [UR4] ;  /* 0x00000004ff027984 */ /* 0x000e220008000a00 */
[----:B--2---:R-:W-:-:S03]  /*0360*/  IMAD.WIDE.U32 R6, R0, 0x4, R6 ;  /* 0x0000000400067825 */ /* 0x004fc600078e0006 */
[----:B0-----:R-:W-:Y:S04]  /*0370*/  STG.E.64 desc[UR6][R4.64], R2 ;  /* 0x0000000204007986 */ /* 0x001fe8000c101b06 */
[----:B------:R-:W-:Y:S01]  /*0380*/  STG.E desc[UR6][R6.64], R9 ;  /* 0x0000000906007986 */ /* 0x000fe2000c101906 */
[----:B------:R-:W-:Y:S05]  /*0390*/  EXIT ;  /* 0x000000000000794d */ /* 0x000fea0003800000 */
.L_x_4:
[----:B------:R-:W-:-:S00]  /*03a0*/  BRA `(.L_x_4) ;  /* 0xfffffffc00fc7947 */ /* 0x000fc0000383ffff */
[----:B------:R-:W-:-:S00]  /*03b0*/  NOP ;  /* 0x0000000000007918 */ /* 0x000fc00000000000 */
        /* <DEDUP_REMOVED lines=12> */
.L_x_12:


//--------------------- .text._Z15row_sums_kernelPKdPdii --------------------------
	.section	.text._Z15row_sums_kernelPKdPdii,"ax",@progbits
	.align	128
        .global         _Z15row_sums_kernelPKdPdii
        .type           _Z15row_sums_kernelPKdPdii,@function
        .size           _Z15row_sums_kernelPKdPdii,(.L_x_13 - _Z15row_sums_kernelPKdPdii)
        .other          _Z15row_sums_kernelPKdPdii,@"STO_CUDA_ENTRY STV_DEFAULT"
_Z15row_sums_kernelPKdPdii:
.text._Z15row_sums_kernelPKdPdii:
[----:B------:R-:W-:Y:S01]  /*0000*/  LDC R1, c[0x0][0x37c] ;  /* 0x0000df00ff017b82 */ /* 0x000fe20000000800 */
[----:B------:R-:W0:Y:S07]  /*0010*/  S2R R3, SR_TID.X ;  /* 0x0000000000037919 */ /* 0x000e2e0000002100 */
[----:B------:R-:W0:Y:S01]  /*0020*/  S2UR UR4, SR_CTAID.X ;  /* 0x00000000000479c3 */ /* 0x000e220000002500 */
[----:B------:R-:W1:Y:S07]  /*0030*/  LDCU UR5, c[0x0][0x390] ;  /* 0x00007200ff0577ac */ /* 0x000e6e0008000800 */
[----:B------:R-:W0:Y:S02]  /*0040*/  LDC R0, c[0x0][0x360] ;  /* 0x0000d800ff007b82 */ /* 0x000e240000000800 */
[----:B0-----:R-:W-:-:S05]  /*0050*/  IMAD R0, R0, UR4, R3 ;  /* 0x0000000400007c24 */ /* 0x001fca000f8e0203 */
[----:B-1----:R-:W-:-:S13]  /*0060*/  ISETP.GE.AND P0, PT, R0, UR5, PT ;  /* 0x0000000500007c0c */ /* 0x002fda000bf06270 */
[----:B------:R-:W-:Y:S05]  /*0070*/  @P0 EXIT ;  /* 0x000000000000094d */ /* 0x000fea0003800000 */
[----:B------:R-:W0:Y:S01]  /*0080*/  LDCU UR7, c[0x0][0x394] ;  /* 0x00007280ff0777ac */ /* 0x000e220008000800 */
[----:B------:R-:W-:Y:S01]  /*0090*/  CS2R R12, SRZ ;  /* 0x00000000000c7805 */ /* 0x000fe2000001ff00 */
[----:B------:R-:W1:Y:S01]  /*00a0*/  LDCU.64 UR12, c[0x0][0x358] ;  /* 0x00006b00ff0c77ac */ /* 0x000e620008000a00 */
[----:B0-----:R-:W-:-:S09]  /*00b0*/  UISETP.GE.AND UP0, UPT, UR7, 0x1, UPT ;  /* 0x000000010700788c */ /* 0x001fd2000bf06270 */
[----:B-1----:R-:W-:Y:S05]  /*00c0*/  BRA.U !UP0, `(.L_x_5) ;  /* 0x0000000508a87547 */ /* 0x002fea000b800000 */
[----:B------:R-:W-:Y:S02]  /*00d0*/  UISETP.GE.U32.AND UP1, UPT, UR7, 0x10, UPT ;  /* 0x000000100700788c */ /* 0x000fe4000bf26070 */
[----:B------:R-:W-:Y:S01]  /*00e0*/  IMAD R21, R0, UR7, RZ ;  /* 0x0000000700157c24 */ /* 0x000fe2000f8e02ff */
[----:B------:R-:W-:Y:S01]  /*00f0*/  ULOP3.LUT UR10, UR7, 0xf, URZ, 0xc0, !UPT ;  /* 0x0000000f070a7892 */ /* 0x000fe2000f8ec0ff */
[----:B------:R-:W-:Y:S01]  /*0100*/  CS2R R12, SRZ ;  /* 0x00000000000c7805 */ /* 0x000fe2000001ff00 */
[----:B------:R-:W-:Y:S02]  /*0110*/  UMOV UR4, URZ ;  /* 0x000000ff00047c82 */ /* 0x000fe40008000000 */
[----:B------:R-:W-:Y:S02]  /*0120*/  UISETP.NE.AND UP0, UPT, UR10, URZ, UPT ;  /* 0x000000ff0a00728c */ /* 0x000fe4000bf05270 */
[----:B------:R-:W-:Y:S09]  /*0130*/  BRA.U !UP1, `(.L_x_6) ;  /* 0x0000000109b87547 */ /* 0x000ff2000b800000 */
[----:B------:R-:W0:Y:S01]  /*0140*/  LDCU.64 UR8, c[0x0][0x380] ;  /* 0x00007000ff0877ac */ /* 0x000e220008000a00 */
[----:B------:R-:W-:Y:S02]  /*0150*/  MOV R20, R21 ;  /* 0x0000001500147202 */ /* 0x000fe40000000f00 */
[----:B------:R-:W-:Y:S01]  /*0160*/  CS2R R12, SRZ ;  /* 0x00000000000c7805 */ /* 0x000fe2000001ff00 */
[----:B------:R-:W-:Y:S02]  /*0170*/  ULOP3.LUT UR4, UR7, 0x7ffffff0, URZ, 0xc0, !UPT ;  /* 0x7ffffff007047892 */ /* 0x000fe4000f8ec0ff */
[----:B0-----:R-:W-:Y:S02]  /*0180*/  UIADD3 UR5, UP1, UPT, UR8, 0x40, URZ ;  /* 0x0000004008057890 */ /* 0x001fe4000ff3e0ff */
[----:B------:R-:W-:Y:S02]  /*0190*/  UIADD3 UR8, UPT, UPT, -UR4, URZ, URZ ;  /* 0x000000ff04087290 */ /* 0x000fe4000fffe1ff */
[----:B------:R-:W-:-:S12]  /*01a0*/  UIADD3.X UR6, UPT, UPT, URZ, UR9, URZ, UP1, !UPT ;  /* 0x00000009ff067290 */ /* 0x000fd80008ffe4ff */
.L_x_7:
[----:B------:R-:W-:Y:S02]  /*01b0*/  MOV R2, UR5 ;  /* 0x0000000500027c02 */ /* 0x000fe40008000f00 */
[----:B------:R-:W-:-:S03]  /*01c0*/  MOV R3, UR6 ;  /* 0x0000000600037c02 */ /* 0x000fc60008000f00 */
[----:B------:R-:W-:-:S05]  /*01d0*/  IMAD.WIDE R2, R20, 0x8, R2 ;  /* 0x0000000814027825 */ /* 0x000fca00078e0202 */
[----:B------:R-:W2:Y:S04]  /*01e0*/  LDG.E.64 R24, desc[UR12][R2.64+-0x40] ;  /* 0xffffc00c02187981 */ /* 0x000ea8000c1e1b00 */
[----:B------:R-:W3:Y:S04]  /*01f0*/  LDG.E.64 R14, desc[UR12][R2.64+-0x38] ;  /* 0xffffc80c020e7981 */ /* 0x000ee8000c1e1b00 */
[----:B------:R-:W4:Y:S04]  /*0200*/  LDG.E.64 R16, desc[UR12][R2.64+-0x30] ;  /* 0xffffd00c02107981 */ /* 0x000f28000c1e1b00 */
[----:B------:R-:W5:Y:S04]  /*0210*/  LDG.E.64 R22, desc[UR12][R2.64+-0x28] ;  /* 0xffffd80c02167981 */ /* 0x000f68000c1e1b00 */
[----:B------:R-:W5:Y:S04]  /*0220*/  LDG.E.64 R18, desc[UR12][R2.64+-0x20] ;  /* 0xffffe00c02127981 */ /* 0x000f68000c1e1b00 */
[----:B------:R-:W5:Y:S04]  /*0230*/  LDG.E.64 R4, desc[UR12][R2.64+-0x18] ;  /* 0xffffe80c02047981 */ /* 0x000f68000c1e1b00 */
[----:B------:R-:W5:Y:S04]  /*0240*/  LDG.E.64 R6, desc[UR12][R2.64+-0x10] ;  /* 0xfffff00c02067981 */ /* 0x000f68000c1e1b00 */
[----:B------:R-:W5:Y:S04]  /*0250*/  LDG.E.64 R8, desc[UR12][R2.64+-0x8] ;  /* 0xfffff80c02087981 */ /* 0x000f68000c1e1b00 */
[----:B------:R-:W5:Y:S04]  /*0260*/  LDG.E.64 R10, desc[UR12][R2.64] ;  /* 0x0000000c020a7981 */ /* 0x000f68000c1e1b00 */
[----:B------:R-:W5:Y:S01]  /*0270*/  LDG.E.64 R26, desc[UR12][R2.64+0x38] ;  /* 0x0000380c021a7981 */ /* 0x000f62000c1e1b00 */
[----:B--2---:R-:W-:-:S03]  /*0280*/  DADD R24, R24, R12 ;  /* 0x0000000018187229 */ /* 0x004fc6000000000c */
[----:B------:R-:W2:Y:S05]  /*0290*/  LDG.E.64 R12, desc[UR12][R2.64+0x8] ;  /* 0x0000080c020c7981 */ /* 0x000eaa000c1e1b00 */
[----:B---3--:R-:W-:Y:S01]  /*02a0*/  DADD R24, R24, R14 ;  /* 0x0000000018187229 */ /* 0x008fe2000000000e */
[----:B------:R-:W3:Y:S07]  /*02b0*/  LDG.E.64 R14, desc[UR12][R2.64+0x10] ;  /* 0x0000100c020e7981 */ /* 0x000eee000c1e1b00 */
[----:B----4-:R-:W-:Y:S01]  /*02c0*/  DADD R24, R24, R16 ;  /* 0x0000000018187229 */ /* 0x010fe20000000010 */
[----:B------:R-:W4:Y:S07]  /*02d0*/  LDG.E.64 R16, desc[UR12][R2.64+0x18] ;  /* 0x0000180c02107981 */ /* 0x000f2e000c1e1b00 */
[----:B-----5:R-:W-:Y:S01]  /*02e0*/  DADD R24, R24, R22 ;  /* 0x0000000018187229 */ /* 0x020fe20000000016 */
[----:B------:R-:W5:Y:S07]  /*02f0*/  LDG.E.64 R22, desc[UR12][R2.64+0x20] ;  /* 0x0000200c02167981 */ /* 0x000f6e000c1e1b00 */
[----:B------:R-:W-:Y:S01]  /*0300*/  DADD R24, R24, R18 ;  /* 0x0000000018187229 */ /* 0x000fe20000000012 */
[----:B------:R-:W5:Y:S07]  /*0310*/  LDG.E.64 R18, desc[UR12][R2.64+0x28] ;  /* 0x0000280c02127981 */ /* 0x000f6e000c1e1b00 */
[----:B------:R-:W-:Y:S01]  /*0320*/  DADD R24, R24, R4 ;  /* 0x0000000018187229 */ /* 0x000fe20000000004 */
[----:B------:R-:W5:Y:S07]  /*0330*/  LDG.E.64 R4, desc[UR12][R2.64+0x30] ;  /* 0x0000300c02047981 */ /* 0x000f6e000c1e1b00 */
[----:B------:R-:W-:-:S08]  /*0340*/  DADD R6, R24, R6 ;  /* 0x0000000018067229 */ /* 0x000fd00000000006 */
[----:B------:R-:W-:-:S08]  /*0350*/  DADD R6, R6, R8 ;  /* 0x0000000006067229 */ /* 0x000fd00000000008 */
[----:B------:R-:W-:Y:S01]  /*0360*/  DADD R6, R6, R10 ;  /* 0x0000000006067229 */ /* 0x000fe2000000000a */
[----:B------:R-:W-:-:S04]  /*0370*/  UIADD3 UR8, UPT, UPT, UR8, 0x10, URZ ;  /* 0x0000001008087890 */ /* 0x000fc8000fffe0ff */
[----:B------:R-:W-:Y:S01]  /*0380*/  UISETP.NE.AND UP1, UPT, UR8, URZ, UPT ;  /* 0x000000ff0800728c */ /* 0x000fe2000bf25270 */
[----:B------:R-:W-:Y:S02]  /*0390*/  VIADD R20, R20, 0x10 ;  /* 0x0000001014147836 */ /* 0x000fe40000000000 */
[----:B--2---:R-:W-:-:S08]  /*03a0*/  DADD R6, R6, R12 ;  /* 0x0000000006067229 */ /* 0x004fd0000000000c */
[----:B---3--:R-:W-:-:S08]  /*03b0*/  DADD R6, R6, R14 ;  /* 0x0000000006067229 */ /* 0x008fd0000000000e */
[----:B----4-:R-:W-:-:S08]  /*03c0*/  DADD R6, R6, R16 ;  /* 0x0000000006067229 */ /* 0x010fd00000000010 */
[----:B-----5:R-:W-:-:S08]  /*03d0*/  DADD R6, R6, R22 ;  /* 0x0000000006067229 */ /* 0x020fd00000000016 */
[----:B------:R-:W-:-:S08]  /*03e0*/  DADD R6, R6, R18 ;  /* 0x0000000006067229 */ /* 0x000fd00000000012 */
[----:B------:R-:W-:-:S08]  /*03f0*/  DADD R4, R6, R4 ;  /* 0x0000000006047229 */ /* 0x000fd00000000004 */
[----:B------:R-:W-:Y:S01]  /*0400*/  DADD R12, R4, R26 ;  /* 0x00000000040c7229 */ /* 0x000fe2000000001a */
[----:B------:R-:W-:Y:S10]  /*0410*/  BRA.U UP1, `(.L_x_7) ;  /* 0xfffffffd01647547 */ /* 0x000ff4000b83ffff */
.L_x_6:
[----:B------:R-:W-:Y:S05]  /*0420*/  BRA.U !UP0, `(.L_x_5) ;  /* 0x0000000108d07547 */ /* 0x000fea000b800000 */
[----:B------:R-:W-:Y:S02]  /*0430*/  UISETP.GE.U32.AND UP0, UPT, UR10, 0x8, UPT ;  /* 0x000000080a00788c */ /* 0x000fe4000bf06070 */
[----:B------:R-:W-:-:S04]  /*0440*/  ULOP3.LUT UR6, UR7, 0x7, URZ, 0xc0, !UPT ;  /* 0x0000000707067892 */ /* 0x000fc8000f8ec0ff */
[----:B------:R-:W-:-:S03]  /*0450*/  UISETP.NE.AND UP1, UPT, UR6, URZ, UPT ;  /* 0x000000ff0600728c */ /* 0x000fc6000bf25270 */
[----:B------:R-:W-:Y:S08]  /*0460*/  BRA.U !UP0, `(.L_x_8) ;  /* 0x0000000108507547 */ /* 0x000ff0000b800000 */
[----:B------:R-:W0:Y:S01]  /*0470*/  LDC.64 R14, c[0x0][0x380] ;  /* 0x0000e000ff0e7b82 */ /* 0x000e220000000a00 */
[----:B------:R-:W-:-:S05]  /*0480*/  IADD3 R3, PT, PT, R21, UR4, RZ ;  /* 0x0000000415037c10 */ /* 0x000fca000fffe0ff */
[----:B0-----:R-:W-:-:S05]  /*0490*/  IMAD.WIDE R14, R3, 0x8, R14 ;  /* 0x00000008030e7825 */ /* 0x001fca00078e020e */
[----:B------:R-:W2:Y:S04]  /*04a0*/  LDG.E.64 R16, desc[UR12][R14.64] ;  /* 0x0000000c0e107981 */ /* 0x000ea8000c1e1b00 */
[----:B------:R-:W3:Y:S04]  /*04b0*/  LDG.E.64 R18, desc[UR12][R14.64+0x8] ;  /* 0x0000080c0e127981 */ /* 0x000ee8000c1e1b00 */
[----:B------:R-:W4:Y:S04]  /*04c0*/  LDG.E.64 R22, desc[UR12][R14.64+0x10] ;  /* 0x0000100c0e167981 */ /* 0x000f28000c1e1b00 */
[----:B------:R-:W5:Y:S04]  /*04d0*/  LDG.E.64 R8, desc[UR12][R14.64+0x18] ;  /* 0x0000180c0e087981 */ /* 0x000f68000c1e1b00 */
[----:B------:R-:W5:Y:S04]  /*04e0*/  LDG.E.64 R6, desc[UR12][R14.64+0x20] ;  /* 0x0000200c0e067981 */ /* 0x000f68000c1e1b00 */
[----:B------:R-:W5:Y:S04]  /*04f0*/  LDG.E.64 R4, desc[UR12][R14.64+0x28] ;  /* 0x0000280c0e047981 */ /* 0x000f68000c1e1b00 */
[----:B------:R-:W5:Y:S04]  /*0500*/  LDG.E.64 R2, desc[UR12][R14.64+0x30] ;  /* 0x0000300c0e027981 */ /* 0x000f68000c1e1b00 */
[----:B------:R-:W5:Y:S01]  /*0510*/  LDG.E.64 R10, desc[UR12][R14.64+0x38] ;  /* 0x0000380c0e0a7981 */ /* 0x000f62000c1e1b00 */
[----:B------:R-:W-:Y:S01]  /*0520*/  UIADD3 UR4, UPT, UPT, UR4, 0x8, URZ ;  /* 0x0000000804047890 */ /* 0x000fe2000fffe0ff */
[----:B--2---:R-:W-:-:S08]  /*0530*/  DADD R16, R12, R16 ;  /* 0x000000000c107229 */ /* 0x004fd00000000010 */
[----:B---3--:R-:W-:-:S08]  /*0540*/  DADD R16, R16, R18 ;  /* 0x0000000010107229 */ /* 0x008fd00000000012 */
[----:B----4-:R-:W-:-:S08]  /*0550*/  DADD R16, R16, R22 ;  /* 0x0000000010107229 */ /* 0x010fd00000000016 */
[----:B-----5:R-:W-:-:S08]  /*0560*/  DADD R8, R16, R8 ;  /* 0x0000000010087229 */ /* 0x020fd00000000008 */
[----:B------:R-:W-:-:S08]  /*0570*/  DADD R6, R8, R6 ;  /* 0x0000000008067229 */ /* 0x000fd00000000006 */
[----:B------:R-:W-:-:S08]  /*0580*/  DADD R4, R6, R4 ;  /* 0x0000000006047229 */ /* 0x000fd00000000004 */
[----:B------:R-:W-:-:S08]  /*0590*/  DADD R2, R4, R2 ;  /* 0x0000000004027229 */ /* 0x000fd00000000002 */
[----:B------:R-:W-:-:S11]  /*05a0*/  DADD R12, R2, R10 ;  /* 0x00000000020c7229 */ /* 0x000fd6000000000a */
.L_x_8:
[----:B------:R-:W-:Y:S05]  /*05b0*/  BRA.U !UP1, `(.L_x_5) ;  /* 0x00000001096c7547 */ /* 0x000fea000b800000 */
[----:B------:R-:W-:Y:S02]  /*05c0*/  UISETP.GE.U32.AND UP0, UPT, UR6, 0x4, UPT ;  /* 0x000000040600788c */ /* 0x000fe4000bf06070 */
[----:B------:R-:W-:-:S04]  /*05d0*/  ULOP3.LUT UR5, UR7, 0x3, URZ, 0xc0, !UPT ;  /* 0x0000000307057892 */ /* 0x000fc8000f8ec0ff */
[----:B------:R-:W-:-:S03]  /*05e0*/  UISETP.NE.AND UP1, UPT, UR5, URZ, UPT ;  /* 0x000000ff0500728c */ /* 0x000fc6000bf25270 */
[----:B------:R-:W-:Y:S08]  /*05f0*/  BRA.U !UP0, `(.L_x_9) ;  /* 0x0000000108307547 */ /* 0x000ff0000b800000 */
[----:B------:R-:W0:Y:S01]  /*0600*/  LDC.64 R2, c[0x0][0x380] ;  /* 0x0000e000ff027b82 */ /* 0x000e220000000a00 */
[----:B------:R-:W-:-:S04]  /*0610*/  VIADD R5, R21, UR4 ;  /* 0x0000000415057c36 */ /* 0x000fc80008000000 */
[----:B0-----:R-:W-:-:S05]  /*0620*/  IMAD.WIDE R2, R5, 0x8, R2 ;  /* 0x0000000805027825 */ /* 0x001fca00078e0202 */
[----:B------:R-:W2:Y:S04]  /*0630*/  LDG.E.64 R4, desc[UR12][R2.64] ;  /* 0x0000000c02047981 */ /* 0x000ea8000c1e1b00 */
[----:B------:R-:W3:Y:S04]  /*0640*/  LDG.E.64 R6, desc[UR12][R2.64+0x8] ;  /* 0x0000080c02067981 */ /* 0x000ee8000c1e1b00 */
[----:B------:R-:W4:Y:S04]  /*0650*/  LDG.E.64 R8, desc[UR12][R2.64+0x10] ;  /* 0x0000100c02087981 */ /* 0x000f28000c1e1b00 */
[----:B------:R-:W5:Y:S01]  /*0660*/  LDG.E.64 R10, desc[UR12][R2.64+0x18] ;  /* 0x0000180c020a7981 */ /* 0x000f62000c1e1b00 */
[----:B------:R-:W-:Y:S01]  /*0670*/  UIADD3 UR4, UPT, UPT, UR4, 0x4, URZ ;  /* 0x0000000404047890 */ /* 0x000fe2000fffe0ff */
[----:B--2---:R-:W-:-:S08]  /*0680*/  DADD R4, R12, R4 ;  /* 0x000000000c047229 */ /* 0x004fd00000000004 */
[----:B---3--:R-:W-:-:S08]  /*0690*/  DADD R4, R4, R6 ;  /* 0x0000000004047229 */ /* 0x008fd00000000006 */
[----:B----4-:R-:W-:-:S08]  /*06a0*/  DADD R4, R4, R8 ;  /* 0x0000000004047229 */ /* 0x010fd00000000008 */
[----:B-----5:R-:W-:-:S11]  /*06b0*/  DADD R12, R4, R10 ;  /* 0x00000000040c7229 */ /* 0x020fd6000000000a */
.L_x_9:
[----:B------:R-:W-:Y:S05]  /*06c0*/  BRA.U !UP1, `(.L_x_5) ;  /* 0x0000000109287547 */ /* 0x000fea000b800000 */
[----:B------:R-:W0:Y:S01]  /*06d0*/  LDC.64 R4, c[0x0][0x380] ;  /* 0x0000e000ff047b82 */ /* 0x000e220000000a00 */
[----:B------:R-:W-:Y:S01]  /*06e0*/  IADD3 R21, PT, PT, R21, UR4, RZ ;  /* 0x0000000415157c10 */ /* 0x000fe2000fffe0ff */
[----:B------:R-:W-:-:S12]  /*06f0*/  UIADD3 UR5, UPT, UPT, -UR5, URZ, URZ ;  /* 0x000000ff05057290 */ /* 0x000fd8000fffe1ff */
.L_x_10:
[----:B0-----:R-:W-:-:S06]  /*0700*/  IMAD.WIDE R2, R21, 0x8, R4 ;  /* 0x0000000815027825 */ /* 0x001fcc00078e0204 */
[----:B------:R-:W2:Y:S01]  /*0710*/  LDG.E.64 R2, desc[UR12][R2.64] ;  /* 0x0000000c02027981 */ /* 0x000ea2000c1e1b00 */
[----:B------:R-:W-:Y:S01]  /*0720*/  UIADD3 UR5, UPT, UPT, UR5, 0x1, URZ ;  /* 0x0000000105057890 */ /* 0x000fe2000fffe0ff */
[----:B------:R-:W-:-:S03]  /*0730*/  IADD3 R21, PT, PT, R21, 0x1, RZ ;  /* 0x0000000115157810 */ /* 0x000fc60007ffe0ff */
[----:B------:R-:W-:Y:S01]  /*0740*/  UISETP.NE.AND UP0, UPT, UR5, URZ, UPT ;  /* 0x000000ff0500728c */ /* 0x000fe2000bf05270 */
[----:B--2---:R-:W-:-:S08]  /*0750*/  DADD R12, R2, R12 ;  /* 0x00000000020c7229 */ /* 0x004fd0000000000c */
[----:B------:R-:W-:Y:S05]  /*0760*/  BRA.U UP0, `(.L_x_10) ;  /* 0xfffffffd00e47547 */ /* 0x000fea000b83ffff */
.L_x_5:
[----:B------:R-:W0:Y:S02]  /*0770*/  LDC.64 R2, c[0x0][0x388] ;  /* 0x0000e200ff027b82 */ /* 0x000e240000000a00 */
[----:B0-----:R-:W-:-:S05]  /*0780*/  IMAD.WIDE R2, R0, 0x8, R2 ;  /* 0x0000000800027825 */ /* 0x001fca00078e0202 */
[----:B------:R-:W-:Y:S01]  /*0790*/  STG.E.64 desc[UR12][R2.64], R12 ;  /* 0x0000000c02007986 */ /* 0x000fe2000c101b0c */
[----:B------:R-:W-:Y:S05]  /*07a0*/  EXIT ;  /* 0x000000000000794d */ /* 0x000fea0003800000 */
.L_x_11:
        /* <DEDUP_REMOVED lines=13> */
.L_x_13:


//--------------------- .nv.shared._Z17reduce_max_kernelPKdiPdPi --------------------------
	.section	.nv.shared._Z17reduce_max_kernelPKdiPdPi,"aw",@nobits
	.sectionflags	@""
	.align	16
	.zero		1024


//--------------------- .nv.shared.reserved.0     --------------------------
	.section	.nv.shared.reserved.0,"aw",@nobits
	.weak		__nv_reservedSMEM_offset_0_alias
	.size		__nv_reservedSMEM_offset_0_alias, 0, 64
	.other		__nv_reservedSMEM_offset_0_alias,@"STO_CUDA_RESERVED_SHARED STV_DEFAULT"
__nv_reservedSMEM_offset_0_alias:
	.zero		0
	.zero		64


//--------------------- .nv.shared._Z15row_sums_kernelPKdPdii --------------------------
	.section	.nv.shared._Z15row_sums_kernelPKdPdii,"aw",@nobits
	.sectionflags	@""
	.align	16
	.zero		1024


//--------------------- .nv.constant0._Z17reduce_max_kernelPKdiPdPi --------------------------
	.section	.nv.constant0._Z17reduce_max_kernelPKdiPdPi,"a",@progbits
	.sectionflags	@""
	.align	4
.nv.constant0._Z17reduce_max_kernelPKdiPdPi:
	.zero		928


//--------------------- .nv.constant0._Z15row_sums_kernelPKdPdii --------------------------
	.section	.nv.constant0._Z15row_sums_kernelPKdPdii,"a",@progbits
	.sectionflags	@""
	.align	4
.nv.constant0._Z15row_sums_kernelPKdPdii:
	.zero		920


//--------------------- SYMBOLS --------------------------

	.type		.nv.reservedSmem.offset0,@object
	.size		.nv.reservedSmem.offset0,0x4
	.type		.nv.reservedSmem.cap,@object
	.size		.nv.reservedSmem.cap,0x4
